//
// Generated by NVIDIA NVVM Compiler
//
// Compiler Build ID: CL-36424714
// Cuda compilation tools, release 13.0, V13.0.88
// Based on NVVM 20.0.0
//

.version 9.0
.target sm_100
.address_size 64

	// .globl	_Z10kernelMultPfii

.visible .entry _Z10kernelMultPfii(
	.param .u64 .ptr .align 1 _Z10kernelMultPfii_param_0,
	.param .u32 _Z10kernelMultPfii_param_1,
	.param .u32 _Z10kernelMultPfii_param_2
)
{
	.reg .pred 	%p<2>;
	.reg .b32 	%r<7>;
	.reg .b32 	%f<4>;
	.reg .b64 	%rd<5>;

	ld.param.u64 	%rd1, [_Z10kernelMultPfii_param_0];
	ld.param.u32 	%r2, [_Z10kernelMultPfii_param_1];
	ld.param.u32 	%r3, [_Z10kernelMultPfii_param_2];
	mov.u32 	%r4, %ctaid.x;
	mov.u32 	%r5, %ntid.x;
	mov.u32 	%r6, %tid.x;
	mad.lo.s32 	%r1, %r4, %r5, %r6;
	setp.ge.s32 	%p1, %r1, %r3;
	@%p1 bra 	$L__BB0_2;
	cvta.to.global.u64 	%rd2, %rd1;
	mul.wide.s32 	%rd3, %r1, 4;
	add.s64 	%rd4, %rd2, %rd3;
	ld.global.f32 	%f1, [%rd4];
	cvt.rn.f32.s32 	%f2, %r2;
	mul.f32 	%f3, %f1, %f2;
	st.global.f32 	[%rd4], %f3;
$L__BB0_2:
	ret;

}
	// .globl	_Z10kernelPlusPfii
.visible .entry _Z10kernelPlusPfii(
	.param .u64 .ptr .align 1 _Z10kernelPlusPfii_param_0,
	.param .u32 _Z10kernelPlusPfii_param_1,
	.param .u32 _Z10kernelPlusPfii_param_2
)
{
	.reg .pred 	%p<2>;
	.reg .b32 	%r<7>;
	.reg .b32 	%f<4>;
	.reg .b64 	%rd<5>;

	ld.param.u64 	%rd1, [_Z10kernelPlusPfii_param_0];
	ld.param.u32 	%r2, [_Z10kernelPlusPfii_param_1];
	ld.param.u32 	%r3, [_Z10kernelPlusPfii_param_2];
	mov.u32 	%r4, %ctaid.x;
	mov.u32 	%r5, %ntid.x;
	mov.u32 	%r6, %tid.x;
	mad.lo.s32 	%r1, %r4, %r5, %r6;
	setp.ge.s32 	%p1, %r1, %r3;
	@%p1 bra 	$L__BB1_2;
	cvta.to.global.u64 	%rd2, %rd1;
	mul.wide.s32 	%rd3, %r1, 4;
	add.s64 	%rd4, %rd2, %rd3;
	ld.global.f32 	%f1, [%rd4];
	cvt.rn.f32.s32 	%f2, %r2;
	add.f32 	%f3, %f1, %f2;
	st.global.f32 	[%rd4], %f3;
$L__BB1_2:
	ret;

}
	// .globl	_Z11kernelMinusPfii
.visible .entry _Z11kernelMinusPfii(
	.param .u64 .ptr .align 1 _Z11kernelMinusPfii_param_0,
	.param .u32 _Z11kernelMinusPfii_param_1,
	.param .u32 _Z11kernelMinusPfii_param_2
)
{
	.reg .pred 	%p<2>;
	.reg .b32 	%r<7>;
	.reg .b32 	%f<4>;
	.reg .b64 	%rd<5>;

	ld.param.u64 	%rd1, [_Z11kernelMinusPfii_param_0];
	ld.param.u32 	%r2, [_Z11kernelMinusPfii_param_1];
	ld.param.u32 	%r3, [_Z11kernelMinusPfii_param_2];
	mov.u32 	%r4, %ctaid.x;
	mov.u32 	%r5, %ntid.x;
	mov.u32 	%r6, %tid.x;
	mad.lo.s32 	%r1, %r4, %r5, %r6;
	setp.ge.s32 	%p1, %r1, %r3;
	@%p1 bra 	$L__BB2_2;
	cvta.to.global.u64 	%rd2, %rd1;
	mul.wide.s32 	%rd3, %r1, 4;
	add.s64 	%rd4, %rd2, %rd3;
	ld.global.f32 	%f1, [%rd4];
	cvt.rn.f32.s32 	%f2, %r2;
	sub.f32 	%f3, %f1, %f2;
	st.global.f32 	[%rd4], %f3;
$L__BB2_2:
	ret;

}


// ===== COMPILED SASS (sm_100) =====

	.target	sm_100

	.elftype	@"ET_EXEC"


//--------------------- .note.nv.tkinfo           --------------------------
	.section	.note.nv.tkinfo,"",@"SHT_NOTE"
	.sectionflags	@"SHF_NOTE_NV_TKINFO"
	.tkinfo
        /*0018*/ 	.word	0x00000002
        /*0030*/ 	.string	""
        /*0030*/ 	.string	"ptxas"
        /*0030*/ 	.string	"Cuda compilation tools, release 13.0, V13.0.88"
        /*0030*/ 	.string	"Build cuda_13.0.r13.0/compiler.36424714_0"
        /*0030*/ 	.string	"-arch sm_100 -m 64 "



//--------------------- .note.nv.cuinfo           --------------------------
	.section	.note.nv.cuinfo,"",@"SHT_NOTE"
	.sectionflags	@"SHF_NOTE_NV_CUINFO"
        /*0018*/ 	.short	0x0002
        /*001a*/ 	.short	0x0064
        /*001c*/ 	.short	0x0082
	.zero		2


//--------------------- .nv.info                  --------------------------
	.section	.nv.info,"",@"SHT_CUDA_INFO"
	.align	4


	//----- nvinfo : EIATTR_REGCOUNT
	.align		4
        /*0000*/ 	.byte	0x04, 0x2f
        /*0002*/ 	.short	(.L_1 - .L_0)
	.align		4
.L_0:
        /*0004*/ 	.word	index@(_Z10kernelMultPfii)
        /*0008*/ 	.word	0x00000008


	//----- nvinfo : EIATTR_FRAME_SIZE
	.align		4
.L_1:
        /*000c*/ 	.byte	0x04, 0x11
        /*000e*/ 	.short	(.L_3 - .L_2)
	.align		4
.L_2:
        /*0010*/ 	.word	index@(_Z10kernelMultPfii)
        /*0014*/ 	.word	0x00000000


	//----- nvinfo : EIATTR_REGCOUNT
	.align		4
.L_3:
        /*0018*/ 	.byte	0x04, 0x2f
        /*001a*/ 	.short	(.L_5 - .L_4)
	.align		4
.L_4:
        /*001c*/ 	.word	index@(_Z10kernelPlusPfii)
        /*0020*/ 	.word	0x00000008


	//----- nvinfo : EIATTR_FRAME_SIZE
	.align		4
.L_5:
        /*0024*/ 	.byte	0x04, 0x11
        /*0026*/ 	.short	(.L_7 - .L_6)
	.align		4
.L_6:
        /*0028*/ 	.word	index@(_Z10kernelPlusPfii)
        /*002c*/ 	.word	0x00000000


	//----- nvinfo : EIATTR_REGCOUNT
	.align		4
.L_7:
        /*0030*/ 	.byte	0x04, 0x2f
        /*0032*/ 	.short	(.L_9 - .L_8)
	.align		4
.L_8:
        /*0034*/ 	.word	index@(_Z11kernelMinusPfii)
        /*0038*/ 	.word	0x00000008


	//----- nvinfo : EIATTR_FRAME_SIZE
	.align		4
.L_9:
        /*003c*/ 	.byte	0x04, 0x11
        /*003e*/ 	.short	(.L_11 - .L_10)
	.align		4
.L_10:
        /*0040*/ 	.word	index@(_Z11kernelMinusPfii)
        /*0044*/ 	.word	0x00000000


	//----- nvinfo : EIATTR_MIN_STACK_SIZE
	.align		4
.L_11:
        /*0048*/ 	.byte	0x04, 0x12
        /*004a*/ 	.short	(.L_13 - .L_12)
	.align		4
.L_12:
        /*004c*/ 	.word	index@(_Z11kernelMinusPfii)
        /*0050*/ 	.word	0x00000000


	//----- nvinfo : EIATTR_MIN_STACK_SIZE
	.align		4
.L_13:
        /*0054*/ 	.byte	0x04, 0x12
        /*0056*/ 	.short	(.L_15 - .L_14)
	.align		4
.L_14:
        /*0058*/ 	.word	index@(_Z10kernelPlusPfii)
        /*005c*/ 	.word	0x00000000


	//----- nvinfo : EIATTR_MIN_STACK_SIZE
	.align		4
.L_15:
        /*0060*/ 	.byte	0x04, 0x12
        /*0062*/ 	.short	(.L_17 - .L_16)
	.align		4
.L_16:
        /*0064*/ 	.word	index@(_Z10kernelMultPfii)
        /*0068*/ 	.word	0x00000000
.L_17:


//--------------------- .nv.compat                --------------------------
	.section	.nv.compat,"",@"SHT_CUDA_COMPAT_INFO"
	.align	4
        /*0000*/ 	.byte	0x02, 0x09, 0x00, 0x00, 0x02, 0x02, 0x01, 0x00, 0x02, 0x05, 0x05, 0x00, 0x03, 0x07, 0x01, 0x01
        /*0010*/ 	.byte	0x02, 0x03, 0x00, 0x00, 0x02, 0x06, 0x01, 0x00, 0x04, 0x0b, 0x08, 0x00, 0x09, 0x00, 0x00, 0x00
        /*0020*/ 	.byte	0x00, 0x00, 0x00, 0x00


//--------------------- .nv.info._Z11kernelMinusPfii --------------------------
	.section	.nv.info._Z11kernelMinusPfii,"",@"SHT_CUDA_INFO"
	.sectionflags	@""
	.align	4


	//----- nvinfo : EIATTR_CUDA_API_VERSION
	.align		4
        /*0000*/ 	.byte	0x04, 0x37
        /*0002*/ 	.short	(.L_19 - .L_18)
.L_18:
        /*0004*/ 	.word	0x00000082


	//----- nvinfo : EIATTR_KPARAM_INFO
	.align		4
.L_19:
        /*0008*/ 	.byte	0x04, 0x17
        /*000a*/ 	.short	(.L_21 - .L_20)
.L_20:
        /*000c*/ 	.word	0x00000000
        /*0010*/ 	.short	0x0002
        /*0012*/ 	.short	0x000c
        /*0014*/ 	.byte	0x00, 0xf0, 0x11, 0x00


	//----- nvinfo : EIATTR_KPARAM_INFO
	.align		4
.L_21:
        /*0018*/ 	.byte	0x04, 0x17
        /*001a*/ 	.short	(.L_23 - .L_22)
.L_22:
        /*001c*/ 	.word	0x00000000
        /*0020*/ 	.short	0x0001
        /*0022*/ 	.short	0x0008
        /*0024*/ 	.byte	0x00, 0xf0, 0x11, 0x00


	//----- nvinfo : EIATTR_KPARAM_INFO
	.align		4
.L_23:
        /*0028*/ 	.byte	0x04, 0x17
        /*002a*/ 	.short	(.L_25 - .L_24)
.L_24:
        /*002c*/ 	.word	0x00000000
        /*0030*/ 	.short	0x0000
        /*0032*/ 	.short	0x0000
        /*0034*/ 	.byte	0x00, 0xf5, 0x21, 0x00


	//----- nvinfo : EIATTR_SPARSE_MMA_MASK
	.align		4
.L_25:
        /*0038*/ 	.byte	0x03, 0x50
        /*003a*/ 	.short	0x0000


	//----- nvinfo : EIATTR_MAXREG_COUNT
	.align		4
        /*003c*/ 	.byte	0x03, 0x1b
        /*003e*/ 	.short	0x00ff


	//----- nvinfo : EIATTR_MERCURY_ISA_VERSION
	.align		4
        /*0040*/ 	.byte	0x03, 0x5f
        /*0042*/ 	.short	0x0101


	//----- nvinfo : EIATTR_VRC_CTA_INIT_COUNT
	.align		4
        /*0044*/ 	.byte	0x02, 0x4a
	.zero		1
	.zero		1


	//----- nvinfo : EIATTR_EXIT_INSTR_OFFSETS
	.align		4
        /*0048*/ 	.byte	0x04, 0x1c
        /*004a*/ 	.short	(.L_27 - .L_26)


	//   ....[0]....
.L_26:
        /*004c*/ 	.word	0x00000070


	//   ....[1]....
        /*0050*/ 	.word	0x00000100


	//----- nvinfo : EIATTR_CBANK_PARAM_SIZE
	.align		4
.L_27:
        /*0054*/ 	.byte	0x03, 0x19
        /*0056*/ 	.short	0x0010


	//----- nvinfo : EIATTR_PARAM_CBANK
	.align		4
        /*0058*/ 	.byte	0x04, 0x0a
        /*005a*/ 	.short	(.L_29 - .L_28)
	.align		4
.L_28:
        /*005c*/ 	.word	index@(.nv.constant0._Z11kernelMinusPfii)
        /*0060*/ 	.short	0x0380
        /*0062*/ 	.short	0x0010


	//----- nvinfo : EIATTR_SW_WAR
	.align		4
.L_29:
        /*0064*/ 	.byte	0x04, 0x36
        /*0066*/ 	.short	(.L_31 - .L_30)
.L_30:
        /*0068*/ 	.word	0x00000008
.L_31:


//--------------------- .nv.info._Z10kernelPlusPfii --------------------------
	.section	.nv.info._Z10kernelPlusPfii,"",@"SHT_CUDA_INFO"
	.sectionflags	@""
	.align	4


	//----- nvinfo : EIATTR_CUDA_API_VERSION
	.align		4
        /*0000*/ 	.byte	0x04, 0x37
        /*0002*/ 	.short	(.L_33 - .L_32)
.L_32:
        /*0004*/ 	.word	0x00000082


	//----- nvinfo : EIATTR_KPARAM_INFO
	.align		4
.L_33:
        /*0008*/ 	.byte	0x04, 0x17
        /*000a*/ 	.short	(.L_35 - .L_34)
.L_34:
        /*000c*/ 	.word	0x00000000
        /*0010*/ 	.short	0x0002
        /*0012*/ 	.short	0x000c
        /*0014*/ 	.byte	0x00, 0xf0, 0x11, 0x00


	//----- nvinfo : EIATTR_KPARAM_INFO
	.align		4
.L_35:
        /*0018*/ 	.byte	0x04, 0x17
        /*001a*/ 	.short	(.L_37 - .L_36)
.L_36:
        /*001c*/ 	.word	0x00000000
        /*0020*/ 	.short	0x0001
        /*0022*/ 	.short	0x0008
        /*0024*/ 	.byte	0x00, 0xf0, 0x11, 0x00


	//----- nvinfo : EIATTR_KPARAM_INFO
	.align		4
.L_37:
        /*0028*/ 	.byte	0x04, 0x17
        /*002a*/ 	.short	(.L_39 - .L_38)
.L_38:
        /*002c*/ 	.word	0x00000000
        /*0030*/ 	.short	0x0000
        /*0032*/ 	.short	0x0000
        /*0034*/ 	.byte	0x00, 0xf5, 0x21, 0x00


	//----- nvinfo : EIATTR_SPARSE_MMA_MASK
	.align		4
.L_39:
        /*0038*/ 	.byte	0x03, 0x50
        /*003a*/ 	.short	0x0000


	//----- nvinfo : EIATTR_MAXREG_COUNT
	.align		4
        /*003c*/ 	.byte	0x03, 0x1b
        /*003e*/ 	.short	0x00ff


	//----- nvinfo : EIATTR_MERCURY_ISA_VERSION
	.align		4
        /*0040*/ 	.byte	0x03, 0x5f
        /*0042*/ 	.short	0x0101


	//----- nvinfo : EIATTR_VRC_CTA_INIT_COUNT
	.align		4
        /*0044*/ 	.byte	0x02, 0x4a
	.zero		1
	.zero		1


	//----- nvinfo : EIATTR_EXIT_INSTR_OFFSETS
	.align		4
        /*0048*/ 	.byte	0x04, 0x1c
        /*004a*/ 	.short	(.L_41 - .L_40)


	//   ....[0]....
.L_40:
        /*004c*/ 	.word	0x00000070


	//   ....[1]....
        /*0050*/ 	.word	0x00000100


	//----- nvinfo : EIATTR_CBANK_PARAM_SIZE
	.align		4
.L_41:
        /*0054*/ 	.byte	0x03, 0x19
        /*0056*/ 	.short	0x0010


	//----- nvinfo : EIATTR_PARAM_CBANK
	.align		4
        /*0058*/ 	.byte	0x04, 0x0a
        /*005a*/ 	.short	(.L_43 - .L_42)
	.align		4
.L_42:
        /*005c*/ 	.word	index@(.nv.constant0._Z10kernelPlusPfii)
        /*0060*/ 	.short	0x0380
        /*0062*/ 	.short	0x0010


	//----- nvinfo : EIATTR_SW_WAR
	.align		4
.L_43:
        /*0064*/ 	.byte	0x04, 0x36
        /*0066*/ 	.short	(.L_45 - .L_44)
.L_44:
        /*0068*/ 	.word	0x00000008
.L_45:


//--------------------- .nv.info._Z10kernelMultPfii --------------------------
	.section	.nv.info._Z10kernelMultPfii,"",@"SHT_CUDA_INFO"
	.sectionflags	@""
	.align	4


	//----- nvinfo : EIATTR_CUDA_API_VERSION
	.align		4
        /*0000*/ 	.byte	0x04, 0x37
        /*0002*/ 	.short	(.L_47 - .L_46)
.L_46:
        /*0004*/ 	.word	0x00000082


	//----- nvinfo : EIATTR_KPARAM_INFO
	.align		4
.L_47:
        /*0008*/ 	.byte	0x04, 0x17
        /*000a*/ 	.short	(.L_49 - .L_48)
.L_48:
        /*000c*/ 	.word	0x00000000
        /*0010*/ 	.short	0x0002
        /*0012*/ 	.short	0x000c
        /*0014*/ 	.byte	0x00, 0xf0, 0x11, 0x00


	//----- nvinfo : EIATTR_KPARAM_INFO
	.align		4
.L_49:
        /*0018*/ 	.byte	0x04, 0x17
        /*001a*/ 	.short	(.L_51 - .L_50)
.L_50:
        /*001c*/ 	.word	0x00000000
        /*0020*/ 	.short	0x0001
        /*0022*/ 	.short	0x0008
        /*0024*/ 	.byte	0x00, 0xf0, 0x11, 0x00


	//----- nvinfo : EIATTR_KPARAM_INFO
	.align		4
.L_51:
        /*0028*/ 	.byte	0x04, 0x17
        /*002a*/ 	.short	(.L_53 - .L_52)
.L_52:
        /*002c*/ 	.word	0x00000000
        /*0030*/ 	.short	0x0000
        /*0032*/ 	.short	0x0000
        /*0034*/ 	.byte	0x00, 0xf5, 0x21, 0x00


	//----- nvinfo : EIATTR_SPARSE_MMA_MASK
	.align		4
.L_53:
        /*0038*/ 	.byte	0x03, 0x50
        /*003a*/ 	.short	0x0000


	//----- nvinfo : EIATTR_MAXREG_COUNT
	.align		4
        /*003c*/ 	.byte	0x03, 0x1b
        /*003e*/ 	.short	0x00ff


	//----- nvinfo : EIATTR_MERCURY_ISA_VERSION
	.align		4
        /*0040*/ 	.byte	0x03, 0x5f
        /*0042*/ 	.short	0x0101


	//----- nvinfo : EIATTR_VRC_CTA_INIT_COUNT
	.align		4
        /*0044*/ 	.byte	0x02, 0x4a
	.zero		1
	.zero		1


	//----- nvinfo : EIATTR_EXIT_INSTR_OFFSETS
	.align		4
        /*0048*/ 	.byte	0x04, 0x1c
        /*004a*/ 	.short	(.L_55 - .L_54)


	//   ....[0]....
.L_54:
        /*004c*/ 	.word	0x00000070


	//   ....[1]....
        /*0050*/ 	.word	0x00000100


	//----- nvinfo : EIATTR_CBANK_PARAM_SIZE
	.align		4
.L_55:
        /*0054*/ 	.byte	0x03, 0x19
        /*0056*/ 	.short	0x0010


	//----- nvinfo : EIATTR_PARAM_CBANK
	.align		4
        /*0058*/ 	.byte	0x04, 0x0a
        /*005a*/ 	.short	(.L_57 - .L_56)
	.align		4
.L_56:
        /*005c*/ 	.word	index@(.nv.constant0._Z10kernelMultPfii)
        /*0060*/ 	.short	0x0380
        /*0062*/ 	.short	0x0010


	//----- nvinfo : EIATTR_SW_WAR
	.align		4
.L_57:
        /*0064*/ 	.byte	0x04, 0x36
        /*0066*/ 	.short	(.L_59 - .L_58)
.L_58:
        /*0068*/ 	.word	0x00000008
.L_59:


//--------------------- .nv.callgraph             --------------------------
	.section	.nv.callgraph,"",@"SHT_CUDA_CALLGRAPH"
	.align	4
	.sectionentsize	8
	.align		4
        /*0000*/ 	.word	0x00000000
	.align		4
        /*0004*/ 	.word	0xffffffff
	.align		4
        /*0008*/ 	.word	0x00000000
	.align		4
        /*000c*/ 	.word	0xfffffffe
	.align		4
        /*0010*/ 	.word	0x00000000
	.align		4
        /*0014*/ 	.word	0xfffffffd
	.align		4
        /*0018*/ 	.word	0x00000000
	.align		4
        /*001c*/ 	.word	0xfffffffc


//--------------------- .text._Z11kernelMinusPfii --------------------------
	.section	.text._Z11kernelMinusPfii,"ax",@progbits
	.align	128
        .global         _Z11kernelMinusPfii
        .type           _Z11kernelMinusPfii,@function
        .size           _Z11kernelMinusPfii,(.L_x_3 - _Z11kernelMinusPfii)
        .other          _Z11kernelMinusPfii,@"STO_CUDA_ENTRY STV_DEFAULT"
_Z11kernelMinusPfii:
.text._Z11kernelMinusPfii:
[----:B------:R-:W-:Y:S01]  /*0000*/  LDC R1, c[0x0][0x37c] ;  /* 0x0000df00ff017b82 */ /* 0x000fe20000000800 */
[----:B------:R-:W0:Y:S07]  /*0010*/  S2R R0, SR_TID.X ;  /* 0x0000000000007919 */ /* 0x000e2e0000002100 */
[----:B------:R-:W0:Y:S01]  /*0020*/  S2UR UR4, SR_CTAID.X ;  /* 0x00000000000479c3 */ /* 0x000e220000002500 */
[----:B------:R-:W1:Y:S07]  /*0030*/  LDCU UR5, c[0x0][0x38c] ;  /* 0x00007180ff0577ac */ /* 0x000e6e0008000800 */
[----:B------:R-:W0:Y:S02]  /*0040*/  LDC R5, c[0x0][0x360] ;  /* 0x0000d800ff057b82 */ /* 0x000e240000000800 */
[----:B0-----:R-:W-:-:S05]  /*0050*/  IMAD R5, R5, UR4, R0 ;  /* 0x0000000405057c24 */ /* 0x001fca000f8e0200 */
[----:B-1----:R-:W-:-:S13]  /*0060*/  ISETP.GE.AND P0, PT, R5, UR5, PT ;  /* 0x0000000505007c0c */ /* 0x002fda000bf06270 */
[----:B------:R-:W-:Y:S05]  /*0070*/  @P0 EXIT ;  /* 0x000000000000094d */ /* 0x000fea0003800000 */
[----:B------:R-:W0:Y:S01]  /*0080*/  LDC.64 R2, c[0x0][0x380] ;  /* 0x0000e000ff027b82 */ /* 0x000e220000000a00 */
[----:B------:R-:W1:Y:S01]  /*0090*/  LDCU.64 UR4, c[0x0][0x358] ;  /* 0x00006b00ff0477ac */ /* 0x000e620008000a00 */
[----:B------:R-:W2:Y:S01]  /*00a0*/  LDCU UR6, c[0x0][0x388] ;  /* 0x00007100ff0677ac */ /* 0x000ea20008000800 */
[----:B0-----:R-:W-:-:S05]  /*00b0*/  IMAD.WIDE R2, R5, 0x4, R2 ;  /* 0x0000000405027825 */ /* 0x001fca00078e0202 */
[----:B-1----:R-:W3:Y:S01]  /*00c0*/  LDG.E R0, desc[UR4][R2.64] ;  /* 0x0000000402007981 */ /* 0x002ee2000c1e1900 */
[----:B--2---:R-:W-:-:S05]  /*00d0*/  I2FP.F32.S32 R5, UR6 ;  /* 0x0000000600057c45 */ /* 0x004fca0008201400 */
[----:B---3--:R-:W-:-:S05]  /*00e0*/  FADD R5, R0, -R5 ;  /* 0x8000000500057221 */ /* 0x008fca0000000000 */
[----:B------:R-:W-:Y:S01]  /*00f0*/  STG.E desc[UR4][R2.64], R5 ;  /* 0x0000000502007986 */ /* 0x000fe2000c101904 */
[----:B------:R-:W-:Y:S05]  /*0100*/  EXIT ;  /* 0x000000000000794d */ /* 0x000fea0003800000 */
.L_x_0:
[----:B------:R-:W-:-:S00]  /*0110*/  BRA `(.L_x_0) ;  /* 0xfffffffc00fc7947 */ /* 0x000fc0000383ffff */
[----:B------:R-:W-:-:S00]  /*0120*/  NOP ;  /* 0x0000000000007918 */ /* 0x000fc00000000000 */
        /* <DEDUP_REMOVED lines=13> */
.L_x_3:


//--------------------- .text._Z10kernelPlusPfii  --------------------------
	.section	.text._Z10kernelPlusPfii,"ax",@progbits
	.align	128
        .global         _Z10kernelPlusPfii
        .type           _Z10kernelPlusPfii,@function
        .size           _Z10kernelPlusPfii,(.L_x_4 - _Z10kernelPlusPfii)
        .other          _Z10kernelPlusPfii,@"STO_CUDA_ENTRY STV_DEFAULT"
_Z10kernelPlusPfii:
.text._Z10kernelPlusPfii:
        /* <DEDUP_REMOVED lines=14> */
[----:B---3--:R-:W-:-:S05]  /*00e0*/  FADD R5, R0, R5 ;  /* 0x0000000500057221 */ /* 0x008fca0000000000 */
[----:B------:R-:W-:Y:S01]  /*00f0*/  STG.E desc[UR4][R2.64], R5 ;  /* 0x0000000502007986 */ /* 0x000fe2000c101904 */
[----:B------:R-:W-:Y:S05]  /*0100*/  EXIT ;  /* 0x000000000000794d */ /* 0x000fea0003800000 */
.L_x_1:
        /* <DEDUP_REMOVED lines=15> */
.L_x_4:


//--------------------- .text._Z10kernelMultPfii  --------------------------
	.section	.text._Z10kernelMultPfii,"ax",@progbits
	.align	128
        .global         _Z10kernelMultPfii
        .type           _Z10kernelMultPfii,@function
        .size           _Z10kernelMultPfii,(.L_x_5 - _Z10kernelMultPfii)
        .other          _Z10kernelMultPfii,@"STO_CUDA_ENTRY STV_DEFAULT"
_Z10kernelMultPfii:
.text._Z10kernelMultPfii:
        /* <DEDUP_REMOVED lines=14> */
[----:B---3--:R-:W-:-:S05]  /*00e0*/  FMUL R5, R0, R5 ;  /* 0x0000000500057220 */ /* 0x008fca0000400000 */
[----:B------:R-:W-:Y:S01]  /*00f0*/  STG.E desc[UR4][R2.64], R5 ;  /* 0x0000000502007986 */ /* 0x000fe2000c101904 */
[----:B------:R-:W-:Y:S05]  /*0100*/  EXIT ;  /* 0x000000000000794d */ /* 0x000fea0003800000 */
.L_x_2:
        /* <DEDUP_REMOVED lines=15> */
.L_x_5:


//--------------------- .nv.shared.reserved.0     --------------------------
	.section	.nv.shared.reserved.0,"aw",@nobits
	.weak		__nv_reservedSMEM_offset_0_alias
	.size		__nv_reservedSMEM_offset_0_alias, 0, 64
	.other		__nv_reservedSMEM_offset_0_alias,@"STO_CUDA_RESERVED_SHARED STV_DEFAULT"
__nv_reservedSMEM_offset_0_alias:
	.zero		0
	.zero		64


//--------------------- .nv.constant0._Z11kernelMinusPfii --------------------------
	.section	.nv.constant0._Z11kernelMinusPfii,"a",@progbits
	.sectionflags	@""
	.align	4
.nv.constant0._Z11kernelMinusPfii:
	.zero		912


//--------------------- .nv.constant0._Z10kernelPlusPfii --------------------------
	.section	.nv.constant0._Z10kernelPlusPfii,"a",@progbits
	.sectionflags	@""
	.align	4
.nv.constant0._Z10kernelPlusPfii:
	.zero		912


//--------------------- .nv.constant0._Z10kernelMultPfii --------------------------
	.section	.nv.constant0._Z10kernelMultPfii,"a",@progbits
	.sectionflags	@""
	.align	4
.nv.constant0._Z10kernelMultPfii:
	.zero		912


//--------------------- SYMBOLS --------------------------

	.type		.nv.reservedSmem.offset0,@object
	.size		.nv.reservedSmem.offset0,0x4
